//
// Generated by NVIDIA NVVM Compiler
//
// Compiler Build ID: CL-36424714
// Cuda compilation tools, release 13.0, V13.0.88
// Based on NVVM 20.0.0
//

.version 9.0
.target sm_100
.address_size 64

.extern .func  (.param .b32 func_retval0) vprintf
(
	.param .b64 vprintf_param_0,
	.param .b64 vprintf_param_1
)
;
.global .align 1 .b8 $str[23] = {84, 97, 114, 103, 101, 116, 32, 97, 116, 32, 37, 112, 32, 114, 101, 97, 99, 104, 101, 100, 33, 10};
.global .align 1 .b8 $str$1[11] = {82, 101, 99, 117, 114, 115, 105, 111, 110, 10};
.global .align 1 .b8 $str$2[23] = {116, 97, 114, 103, 101, 116, 32, 102, 117, 110, 99, 116, 105, 111, 110, 32, 97, 116, 32, 37, 112, 10};
.global .align 1 .b8 $str$3[13] = {73, 110, 32, 108, 111, 111, 112, 58, 32, 37, 100, 10};
.global .align 1 .b8 $str$4[20] = {37, 100, 58, 32, 37, 35, 48, 56, 120, 32, 61, 62, 32, 37, 35, 48, 56, 120, 10};
.global .align 1 .b8 $str$5[13] = {79, 117, 116, 32, 111, 102, 32, 108, 111, 111, 112, 10};
.global .align 1 .b8 $str$6[16] = {98, 117, 102, 91, 37, 100, 93, 58, 32, 37, 35, 48, 56, 120, 10};
.global .align 1 .b8 $str$7[26] = {114, 101, 115, 58, 32, 37, 108, 117, 32, 40, 37, 35, 48, 56, 120, 41, 44, 32, 37, 112, 44, 32, 37, 112, 10};

.func _Z15target_functionPjj(
	.param .b64 _Z15target_functionPjj_param_0,
	.param .b32 _Z15target_functionPjj_param_1
)
{
	.local .align 8 .b8 	__local_depot0[8];
	.reg .b64 	%SP;
	.reg .b64 	%SPL;
	.reg .b32 	%r<3>;
	.reg .b64 	%rd<6>;

	mov.u64 	%SPL, __local_depot0;
	cvta.local.u64 	%SP, %SPL;
	add.u64 	%rd1, %SP, 0;
	add.u64 	%rd2, %SPL, 0;
	mov.u64 	%rd3, _Z15target_functionPjj;
	st.local.u64 	[%rd2], %rd3;
	mov.u64 	%rd4, $str;
	cvta.global.u64 	%rd5, %rd4;
	{ // callseq 0, 0
	.param .b64 param0;
	st.param.b64 	[param0], %rd5;
	.param .b64 param1;
	st.param.b64 	[param1], %rd1;
	.param .b32 retval0;
	call.uni (retval0), 
	vprintf, 
	(
	param0, 
	param1
	);
	ld.param.b32 	%r1, [retval0];
	} // callseq 0
	ret;

}
.func  (.param .b32 func_retval0) _Z16calling_functionPj(
	.param .b64 _Z16calling_functionPj_param_0
)
{
	.local .align 16 .b8 	__local_depot1[16016];
	.reg .b64 	%SP;
	.reg .b64 	%SPL;
	.reg .pred 	%p<6>;
	.reg .b32 	%r<104>;
	.reg .b64 	%rd<39>;

	mov.u64 	%SPL, __local_depot1;
	cvta.local.u64 	%SP, %SPL;
	ld.param.u64 	%rd12, [_Z16calling_functionPj_param_0];
	cvta.to.global.u64 	%rd36, %rd12;
	add.u64 	%rd2, %SPL, 0;
	add.u64 	%rd14, %SP, 16000;
	add.u64 	%rd3, %SPL, 16000;
	ld.global.u32 	%r5, [%rd36];
	setp.ne.s32 	%p1, %r5, -621953297;
	@%p1 bra 	$L__BB1_3;
	mov.u64 	%rd15, $str$1;
	mov.u64 	%rd35, %rd36;
$L__BB1_2:
	cvta.global.u64 	%rd16, %rd15;
	{ // callseq 1, 0
	.param .b64 param0;
	st.param.b64 	[param0], %rd16;
	.param .b64 param1;
	st.param.b64 	[param1], 0;
	.param .b32 retval0;
	call.uni (retval0), 
	vprintf, 
	(
	param0, 
	param1
	);
	ld.param.b32 	%r6, [retval0];
	} // callseq 1
	add.s64 	%rd36, %rd35, 4;
	ld.global.u32 	%r8, [%rd35+4];
	setp.eq.s32 	%p2, %r8, -621953297;
	mov.u64 	%rd35, %rd36;
	@%p2 bra 	$L__BB1_2;
$L__BB1_3:
	mov.u64 	%rd17, _Z15target_functionPjj;
	st.local.u64 	[%rd3], %rd17;
	mov.u64 	%rd18, $str$2;
	cvta.global.u64 	%rd19, %rd18;
	{ // callseq 2, 0
	.param .b64 param0;
	st.param.b64 	[param0], %rd19;
	.param .b64 param1;
	st.param.b64 	[param1], %rd14;
	.param .b32 retval0;
	call.uni (retval0), 
	vprintf, 
	(
	param0, 
	param1
	);
	ld.param.b32 	%r9, [retval0];
	} // callseq 2
	ld.global.u32 	%r11, [%rd36];
	setp.eq.s32 	%p3, %r11, 168626701;
	@%p3 bra 	$L__BB1_6;
	mov.b64 	%rd37, 0;
	mov.u64 	%rd24, $str$3;
	mov.u64 	%rd28, $str$4;
$L__BB1_5:
	shl.b64 	%rd22, %rd37, 2;
	add.s64 	%rd23, %rd36, %rd22;
	cvt.u32.u64 	%r12, %rd37;
	st.local.u32 	[%rd3], %r12;
	cvta.global.u64 	%rd25, %rd24;
	{ // callseq 3, 0
	.param .b64 param0;
	st.param.b64 	[param0], %rd25;
	.param .b64 param1;
	st.param.b64 	[param1], %rd14;
	.param .b32 retval0;
	call.uni (retval0), 
	vprintf, 
	(
	param0, 
	param1
	);
	ld.param.b32 	%r13, [retval0];
	} // callseq 3
	add.s64 	%rd27, %rd2, %rd22;
	ld.local.u32 	%r15, [%rd27];
	ld.global.u32 	%r16, [%rd23];
	st.local.v2.u32 	[%rd3], {%r12, %r15};
	st.local.u32 	[%rd3+8], %r16;
	cvta.global.u64 	%rd29, %rd28;
	{ // callseq 4, 0
	.param .b64 param0;
	st.param.b64 	[param0], %rd29;
	.param .b64 param1;
	st.param.b64 	[param1], %rd14;
	.param .b32 retval0;
	call.uni (retval0), 
	vprintf, 
	(
	param0, 
	param1
	);
	ld.param.b32 	%r17, [retval0];
	} // callseq 4
	add.s64 	%rd37, %rd37, 1;
	ld.global.u32 	%r19, [%rd23+4];
	setp.ne.s32 	%p4, %r19, 168626701;
	@%p4 bra 	$L__BB1_5;
$L__BB1_6:
	mov.u64 	%rd30, $str$5;
	cvta.global.u64 	%rd31, %rd30;
	{ // callseq 5, 0
	.param .b64 param0;
	st.param.b64 	[param0], %rd31;
	.param .b64 param1;
	st.param.b64 	[param1], 0;
	.param .b32 retval0;
	call.uni (retval0), 
	vprintf, 
	(
	param0, 
	param1
	);
	ld.param.b32 	%r21, [retval0];
	} // callseq 5
	add.s64 	%rd38, %rd2, 32;
	mov.b32 	%r102, 0;
	mov.u64 	%rd32, $str$6;
	mov.u32 	%r103, %r102;
$L__BB1_7:
	ld.local.u32 	%r23, [%rd38+-32];
	st.local.v2.u32 	[%rd3], {%r102, %r23};
	cvta.global.u64 	%rd33, %rd32;
	{ // callseq 6, 0
	.param .b64 param0;
	st.param.b64 	[param0], %rd33;
	.param .b64 param1;
	st.param.b64 	[param1], %rd14;
	.param .b32 retval0;
	call.uni (retval0), 
	vprintf, 
	(
	param0, 
	param1
	);
	ld.param.b32 	%r24, [retval0];
	} // callseq 6
	add.s32 	%r26, %r23, %r103;
	ld.local.u32 	%r27, [%rd38+-28];
	add.s32 	%r28, %r102, 1;
	st.local.v2.u32 	[%rd3], {%r28, %r27};
	{ // callseq 7, 0
	.param .b64 param0;
	st.param.b64 	[param0], %rd33;
	.param .b64 param1;
	st.param.b64 	[param1], %rd14;
	.param .b32 retval0;
	call.uni (retval0), 
	vprintf, 
	(
	param0, 
	param1
	);
	ld.param.b32 	%r29, [retval0];
	} // callseq 7
	add.s32 	%r31, %r27, %r26;
	ld.local.u32 	%r32, [%rd38+-24];
	add.s32 	%r33, %r102, 2;
	st.local.v2.u32 	[%rd3], {%r33, %r32};
	{ // callseq 8, 0
	.param .b64 param0;
	st.param.b64 	[param0], %rd33;
	.param .b64 param1;
	st.param.b64 	[param1], %rd14;
	.param .b32 retval0;
	call.uni (retval0), 
	vprintf, 
	(
	param0, 
	param1
	);
	ld.param.b32 	%r34, [retval0];
	} // callseq 8
	add.s32 	%r36, %r32, %r31;
	ld.local.u32 	%r37, [%rd38+-20];
	add.s32 	%r38, %r102, 3;
	st.local.v2.u32 	[%rd3], {%r38, %r37};
	{ // callseq 9, 0
	.param .b64 param0;
	st.param.b64 	[param0], %rd33;
	.param .b64 param1;
	st.param.b64 	[param1], %rd14;
	.param .b32 retval0;
	call.uni (retval0), 
	vprintf, 
	(
	param0, 
	param1
	);
	ld.param.b32 	%r39, [retval0];
	} // callseq 9
	add.s32 	%r41, %r37, %r36;
	ld.local.u32 	%r42, [%rd38+-16];
	add.s32 	%r43, %r102, 4;
	st.local.v2.u32 	[%rd3], {%r43, %r42};
	{ // callseq 10, 0
	.param .b64 param0;
	st.param.b64 	[param0], %rd33;
	.param .b64 param1;
	st.param.b64 	[param1], %rd14;
	.param .b32 retval0;
	call.uni (retval0), 
	vprintf, 
	(
	param0, 
	param1
	);
	ld.param.b32 	%r44, [retval0];
	} // callseq 10
	add.s32 	%r46, %r42, %r41;
	ld.local.u32 	%r47, [%rd38+-12];
	add.s32 	%r48, %r102, 5;
	st.local.v2.u32 	[%rd3], {%r48, %r47};
	{ // callseq 11, 0
	.param .b64 param0;
	st.param.b64 	[param0], %rd33;
	.param .b64 param1;
	st.param.b64 	[param1], %rd14;
	.param .b32 retval0;
	call.uni (retval0), 
	vprintf, 
	(
	param0, 
	param1
	);
	ld.param.b32 	%r49, [retval0];
	} // callseq 11
	add.s32 	%r51, %r47, %r46;
	ld.local.u32 	%r52, [%rd38+-8];
	add.s32 	%r53, %r102, 6;
	st.local.v2.u32 	[%rd3], {%r53, %r52};
	{ // callseq 12, 0
	.param .b64 param0;
	st.param.b64 	[param0], %rd33;
	.param .b64 param1;
	st.param.b64 	[param1], %rd14;
	.param .b32 retval0;
	call.uni (retval0), 
	vprintf, 
	(
	param0, 
	param1
	);
	ld.param.b32 	%r54, [retval0];
	} // callseq 12
	add.s32 	%r56, %r52, %r51;
	ld.local.u32 	%r57, [%rd38+-4];
	add.s32 	%r58, %r102, 7;
	st.local.v2.u32 	[%rd3], {%r58, %r57};
	{ // callseq 13, 0
	.param .b64 param0;
	st.param.b64 	[param0], %rd33;
	.param .b64 param1;
	st.param.b64 	[param1], %rd14;
	.param .b32 retval0;
	call.uni (retval0), 
	vprintf, 
	(
	param0, 
	param1
	);
	ld.param.b32 	%r59, [retval0];
	} // callseq 13
	add.s32 	%r61, %r57, %r56;
	ld.local.u32 	%r62, [%rd38];
	add.s32 	%r63, %r102, 8;
	st.local.v2.u32 	[%rd3], {%r63, %r62};
	{ // callseq 14, 0
	.param .b64 param0;
	st.param.b64 	[param0], %rd33;
	.param .b64 param1;
	st.param.b64 	[param1], %rd14;
	.param .b32 retval0;
	call.uni (retval0), 
	vprintf, 
	(
	param0, 
	param1
	);
	ld.param.b32 	%r64, [retval0];
	} // callseq 14
	add.s32 	%r66, %r62, %r61;
	ld.local.u32 	%r67, [%rd38+4];
	add.s32 	%r68, %r102, 9;
	st.local.v2.u32 	[%rd3], {%r68, %r67};
	{ // callseq 15, 0
	.param .b64 param0;
	st.param.b64 	[param0], %rd33;
	.param .b64 param1;
	st.param.b64 	[param1], %rd14;
	.param .b32 retval0;
	call.uni (retval0), 
	vprintf, 
	(
	param0, 
	param1
	);
	ld.param.b32 	%r69, [retval0];
	} // callseq 15
	add.s32 	%r71, %r67, %r66;
	ld.local.u32 	%r72, [%rd38+8];
	add.s32 	%r73, %r102, 10;
	st.local.v2.u32 	[%rd3], {%r73, %r72};
	{ // callseq 16, 0
	.param .b64 param0;
	st.param.b64 	[param0], %rd33;
	.param .b64 param1;
	st.param.b64 	[param1], %rd14;
	.param .b32 retval0;
	call.uni (retval0), 
	vprintf, 
	(
	param0, 
	param1
	);
	ld.param.b32 	%r74, [retval0];
	} // callseq 16
	add.s32 	%r76, %r72, %r71;
	ld.local.u32 	%r77, [%rd38+12];
	add.s32 	%r78, %r102, 11;
	st.local.v2.u32 	[%rd3], {%r78, %r77};
	{ // callseq 17, 0
	.param .b64 param0;
	st.param.b64 	[param0], %rd33;
	.param .b64 param1;
	st.param.b64 	[param1], %rd14;
	.param .b32 retval0;
	call.uni (retval0), 
	vprintf, 
	(
	param0, 
	param1
	);
	ld.param.b32 	%r79, [retval0];
	} // callseq 17
	add.s32 	%r81, %r77, %r76;
	ld.local.u32 	%r82, [%rd38+16];
	add.s32 	%r83, %r102, 12;
	st.local.v2.u32 	[%rd3], {%r83, %r82};
	{ // callseq 18, 0
	.param .b64 param0;
	st.param.b64 	[param0], %rd33;
	.param .b64 param1;
	st.param.b64 	[param1], %rd14;
	.param .b32 retval0;
	call.uni (retval0), 
	vprintf, 
	(
	param0, 
	param1
	);
	ld.param.b32 	%r84, [retval0];
	} // callseq 18
	add.s32 	%r86, %r82, %r81;
	ld.local.u32 	%r87, [%rd38+20];
	add.s32 	%r88, %r102, 13;
	st.local.v2.u32 	[%rd3], {%r88, %r87};
	{ // callseq 19, 0
	.param .b64 param0;
	st.param.b64 	[param0], %rd33;
	.param .b64 param1;
	st.param.b64 	[param1], %rd14;
	.param .b32 retval0;
	call.uni (retval0), 
	vprintf, 
	(
	param0, 
	param1
	);
	ld.param.b32 	%r89, [retval0];
	} // callseq 19
	add.s32 	%r91, %r87, %r86;
	ld.local.u32 	%r92, [%rd38+24];
	add.s32 	%r93, %r102, 14;
	st.local.v2.u32 	[%rd3], {%r93, %r92};
	{ // callseq 20, 0
	.param .b64 param0;
	st.param.b64 	[param0], %rd33;
	.param .b64 param1;
	st.param.b64 	[param1], %rd14;
	.param .b32 retval0;
	call.uni (retval0), 
	vprintf, 
	(
	param0, 
	param1
	);
	ld.param.b32 	%r94, [retval0];
	} // callseq 20
	add.s32 	%r96, %r92, %r91;
	ld.local.u32 	%r97, [%rd38+28];
	add.s32 	%r98, %r102, 15;
	st.local.v2.u32 	[%rd3], {%r98, %r97};
	{ // callseq 21, 0
	.param .b64 param0;
	st.param.b64 	[param0], %rd33;
	.param .b64 param1;
	st.param.b64 	[param1], %rd14;
	.param .b32 retval0;
	call.uni (retval0), 
	vprintf, 
	(
	param0, 
	param1
	);
	ld.param.b32 	%r99, [retval0];
	} // callseq 21
	add.s32 	%r103, %r97, %r96;
	add.s64 	%rd38, %rd38, 64;
	add.s32 	%r102, %r102, 16;
	setp.ne.s32 	%p5, %r102, 400;
	@%p5 bra 	$L__BB1_7;
	add.s32 	%r101, %r103, 69;
	st.param.b32 	[func_retval0], %r101;
	ret;

}
	// .globl	_Z23kernel_calling_functionPj
.visible .entry _Z23kernel_calling_functionPj(
	.param .u64 .ptr .align 1 _Z23kernel_calling_functionPj_param_0
)
{
	.local .align 16 .b8 	__local_depot2[32];
	.reg .b64 	%SP;
	.reg .b64 	%SPL;
	.reg .b32 	%r<5>;
	.reg .b64 	%rd<9>;

	mov.u64 	%SPL, __local_depot2;
	cvta.local.u64 	%SP, %SPL;
	ld.param.u64 	%rd1, [_Z23kernel_calling_functionPj_param_0];
	cvta.to.global.u64 	%rd2, %rd1;
	add.u64 	%rd3, %SP, 0;
	add.u64 	%rd4, %SPL, 0;
	{ // callseq 22, 0
	.param .b64 param0;
	st.param.b64 	[param0], %rd1;
	.param .b32 retval0;
	call.uni (retval0), 
	_Z16calling_functionPj, 
	(
	param0
	);
	ld.param.b32 	%r1, [retval0];
	} // callseq 22
	st.global.u32 	[%rd2], %r1;
	cvt.u64.u32 	%rd5, %r1;
	st.local.u64 	[%rd4], %rd5;
	st.local.u32 	[%rd4+8], %r1;
	mov.u64 	%rd6, _Z23kernel_calling_functionPj;
	st.local.v2.u64 	[%rd4+16], {%rd1, %rd6};
	mov.u64 	%rd7, $str$7;
	cvta.global.u64 	%rd8, %rd7;
	{ // callseq 23, 0
	.param .b64 param0;
	st.param.b64 	[param0], %rd8;
	.param .b64 param1;
	st.param.b64 	[param1], %rd3;
	.param .b32 retval0;
	call.uni (retval0), 
	vprintf, 
	(
	param0, 
	param1
	);
	ld.param.b32 	%r3, [retval0];
	} // callseq 23
	ret;

}


// ===== COMPILED SASS (sm_100) =====

	.target	sm_100

	.elftype	@"ET_EXEC"


//--------------------- .note.nv.tkinfo           --------------------------
	.section	.note.nv.tkinfo,"",@"SHT_NOTE"
	.sectionflags	@"SHF_NOTE_NV_TKINFO"
	.tkinfo
        /*0018*/ 	.word	0x00000002
        /*0030*/ 	.string	""
        /*0030*/ 	.string	"ptxas"
        /*0030*/ 	.string	"Cuda compilation tools, release 13.0, V13.0.88"
        /*0030*/ 	.string	"Build cuda_13.0.r13.0/compiler.36424714_0"
        /*0030*/ 	.string	"-arch sm_100 -m 64 "



//--------------------- .note.nv.cuinfo           --------------------------
	.section	.note.nv.cuinfo,"",@"SHT_NOTE"
	.sectionflags	@"SHF_NOTE_NV_CUINFO"
        /*0018*/ 	.short	0x0002
        /*001a*/ 	.short	0x0064
        /*001c*/ 	.short	0x0082
	.zero		2


//--------------------- .nv.info                  --------------------------
	.section	.nv.info,"",@"SHT_CUDA_INFO"
	.align	4


	//----- nvinfo : EIATTR_REGCOUNT
	.align		4
        /*0000*/ 	.byte	0x04, 0x2f
        /*0002*/ 	.short	(.L_9 - .L_8)
	.align		4
.L_8:
        /*0004*/ 	.word	index@(_Z23kernel_calling_functionPj)
        /*0008*/ 	.word	0x00000027


	//----- nvinfo : EIATTR_FRAME_SIZE
	.align		4
.L_9:
        /*000c*/ 	.byte	0x04, 0x11
        /*000e*/ 	.short	(.L_11 - .L_10)
	.align		4
.L_10:
        /*0010*/ 	.word	index@($_Z23kernel_calling_functionPj$_Z16calling_functionPj)
        /*0014*/ 	.word	0x00003eb0


	//----- nvinfo : EIATTR_FRAME_SIZE
	.align		4
.L_11:
        /*0018*/ 	.byte	0x04, 0x11
        /*001a*/ 	.short	(.L_13 - .L_12)
	.align		4
.L_12:
        /*001c*/ 	.word	index@($_Z23kernel_calling_functionPj$_Z15target_functionPjj)
        /*0020*/ 	.word	0x00003eb0


	//----- nvinfo : EIATTR_FRAME_SIZE
	.align		4
.L_13:
        /*0024*/ 	.byte	0x04, 0x11
        /*0026*/ 	.short	(.L_15 - .L_14)
	.align		4
.L_14:
        /*0028*/ 	.word	index@(_Z23kernel_calling_functionPj)
        /*002c*/ 	.word	0x00003eb0


	//----- nvinfo : EIATTR_MIN_STACK_SIZE
	.align		4
.L_15:
        /*0030*/ 	.byte	0x04, 0x12
        /*0032*/ 	.short	(.L_17 - .L_16)
	.align		4
.L_16:
        /*0034*/ 	.word	index@(_Z23kernel_calling_functionPj)
        /*0038*/ 	.word	0x00003eb0
.L_17:


//--------------------- .nv.compat                --------------------------
	.section	.nv.compat,"",@"SHT_CUDA_COMPAT_INFO"
	.align	4
        /*0000*/ 	.byte	0x02, 0x09, 0x00, 0x00, 0x02, 0x02, 0x01, 0x00, 0x02, 0x05, 0x05, 0x00, 0x03, 0x07, 0x01, 0x01
        /*0010*/ 	.byte	0x02, 0x03, 0x00, 0x00, 0x02, 0x06, 0x01, 0x00, 0x04, 0x0b, 0x08, 0x00, 0x09, 0x00, 0x00, 0x00
        /*0020*/ 	.byte	0x00, 0x00, 0x00, 0x00


//--------------------- .nv.info._Z23kernel_calling_functionPj --------------------------
	.section	.nv.info._Z23kernel_calling_functionPj,"",@"SHT_CUDA_INFO"
	.sectionflags	@""
	.align	4


	//----- nvinfo : EIATTR_CUDA_API_VERSION
	.align		4
        /*0000*/ 	.byte	0x04, 0x37
        /*0002*/ 	.short	(.L_19 - .L_18)
.L_18:
        /*0004*/ 	.word	0x00000082


	//----- nvinfo : EIATTR_KPARAM_INFO
	.align		4
.L_19:
        /*0008*/ 	.byte	0x04, 0x17
        /*000a*/ 	.short	(.L_21 - .L_20)
.L_20:
        /*000c*/ 	.word	0x00000000
        /*0010*/ 	.short	0x0000
        /*0012*/ 	.short	0x0000
        /*0014*/ 	.byte	0x00, 0xf5, 0x21, 0x00


	//----- nvinfo : EIATTR_SPARSE_MMA_MASK
	.align		4
.L_21:
        /*0018*/ 	.byte	0x03, 0x50
        /*001a*/ 	.short	0x0000


	//----- nvinfo : EIATTR_MAXREG_COUNT
	.align		4
        /*001c*/ 	.byte	0x03, 0x1b
        /*001e*/ 	.short	0x00ff


	//----- nvinfo : EIATTR_EXTERNS
	.align		4
        /*0020*/ 	.byte	0x04, 0x0f
        /*0022*/ 	.short	(.L_23 - .L_22)


	//   ....[0]....
	.align		4
.L_22:
        /*0024*/ 	.word	index@(vprintf)


	//----- nvinfo : EIATTR_MERCURY_ISA_VERSION
	.align		4
.L_23:
        /*0028*/ 	.byte	0x03, 0x5f
        /*002a*/ 	.short	0x0101


	//----- nvinfo : EIATTR_VRC_CTA_INIT_COUNT
	.align		4
        /*002c*/ 	.byte	0x02, 0x4a
	.zero		1
	.zero		1


	//----- nvinfo : EIATTR_SYSCALL_OFFSETS
	.align		4
        /*0030*/ 	.byte	0x04, 0x46
        /*0032*/ 	.short	(.L_25 - .L_24)


	//   ....[0]....
.L_24:
        /*0034*/ 	.word	0x000001d0


	//   ....[1]....
        /*0038*/ 	.word	0x00000320


	//   ....[2]....
        /*003c*/ 	.word	0x00000500


	//   ....[3]....
        /*0040*/ 	.word	0x00000670


	//   ....[4]....
        /*0044*/ 	.word	0x000007d0


	//   ....[5]....
        /*0048*/ 	.word	0x000008c0


	//   ....[6]....
        /*004c*/ 	.word	0x000009c0


	//   ....[7]....
        /*0050*/ 	.word	0x00000aa0


	//   ....[8]....
        /*0054*/ 	.word	0x00000b50


	//   ....[9]....
        /*0058*/ 	.word	0x00000c10


	//   ....[10]....
        /*005c*/ 	.word	0x00000cc0


	//   ....[11]....
        /*0060*/ 	.word	0x00000d80


	//   ....[12]....
        /*0064*/ 	.word	0x00000e30


	//   ....[13]....
        /*0068*/ 	.word	0x00000ef0


	//   ....[14]....
        /*006c*/ 	.word	0x00000fa0


	//   ....[15]....
        /*0070*/ 	.word	0x00001060


	//   ....[16]....
        /*0074*/ 	.word	0x00001110


	//   ....[17]....
        /*0078*/ 	.word	0x000011d0


	//   ....[18]....
        /*007c*/ 	.word	0x00001280


	//   ....[19]....
        /*0080*/ 	.word	0x00001340


	//   ....[20]....
        /*0084*/ 	.word	0x000013f0


	//   ....[21]....
        /*0088*/ 	.word	0x000014b0


	//   ....[22]....
        /*008c*/ 	.word	0x00001560


	//----- nvinfo : EIATTR_EXIT_INSTR_OFFSETS
	.align		4
.L_25:
        /*0090*/ 	.byte	0x04, 0x1c
        /*0092*/ 	.short	(.L_27 - .L_26)


	//   ....[0]....
.L_26:
        /*0094*/ 	.word	0x000001e0


	//----- nvinfo : EIATTR_CRS_STACK_SIZE
	.align		4
.L_27:
        /*0098*/ 	.byte	0x04, 0x1e
        /*009a*/ 	.short	(.L_29 - .L_28)
.L_28:
        /*009c*/ 	.word	0x00000000


	//----- nvinfo : EIATTR_CBANK_PARAM_SIZE
	.align		4
.L_29:
        /*00a0*/ 	.byte	0x03, 0x19
        /*00a2*/ 	.short	0x0008


	//----- nvinfo : EIATTR_PARAM_CBANK
	.align		4
        /*00a4*/ 	.byte	0x04, 0x0a
        /*00a6*/ 	.short	(.L_31 - .L_30)
	.align		4
.L_30:
        /*00a8*/ 	.word	index@(.nv.constant0._Z23kernel_calling_functionPj)
        /*00ac*/ 	.short	0x0380
        /*00ae*/ 	.short	0x0008


	//----- nvinfo : EIATTR_SW_WAR
	.align		4
.L_31:
        /*00b0*/ 	.byte	0x04, 0x36
        /*00b2*/ 	.short	(.L_33 - .L_32)
.L_32:
        /*00b4*/ 	.word	0x00000008
.L_33:


//--------------------- .nv.callgraph             --------------------------
	.section	.nv.callgraph,"",@"SHT_CUDA_CALLGRAPH"
	.align	4
	.sectionentsize	8
	.align		4
        /*0000*/ 	.word	0x00000000
	.align		4
        /*0004*/ 	.word	0xffffffff
	.align		4
        /*0008*/ 	.word	index@(_Z23kernel_calling_functionPj)
	.align		4
        /*000c*/ 	.word	index@(vprintf)
	.align		4
        /*0010*/ 	.word	0x00000000
	.align		4
        /*0014*/ 	.word	0xfffffffe
	.align		4
        /*0018*/ 	.word	index@(_Z23kernel_calling_functionPj)
	.align		4
        /*001c*/ 	.word	str_index@("")
	.align		4
        /*0020*/ 	.word	0x00000000
	.align		4
        /*0024*/ 	.word	0xfffffffd
	.align		4
        /*0028*/ 	.word	0x00000000
	.align		4
        /*002c*/ 	.word	0xfffffffc
	.align		4
        /*0030*/ 	.word	index@(_Z23kernel_calling_functionPj)
	.align		4
        /*0034*/ 	.word	index@(_Z23kernel_calling_functionPj)


//--------------------- .nv.constant4             --------------------------
	.section	.nv.constant4,"a",@progbits
	.align	8
	.align		8
.nv.constant4:
        /*0000*/ 	.dword	vprintf
	.align		8
        /*0008*/ 	.dword	fun@R_CUDA_FUNC_DESC_64(_Z23kernel_calling_functionPj)
	.align		8
        /*0010*/ 	.dword	$str
	.align		8
        /*0018*/ 	.dword	$str$1
	.align		8
        /*0020*/ 	.dword	$str$2
	.align		8
        /*0028*/ 	.dword	$str$3
	.align		8
        /*0030*/ 	.dword	$str$4
	.align		8
        /*0038*/ 	.dword	$str$5
	.align		8
        /*0040*/ 	.dword	$str$6
	.align		8
        /*0048*/ 	.dword	$str$7


//--------------------- .text._Z23kernel_calling_functionPj --------------------------
	.section	.text._Z23kernel_calling_functionPj,"ax",@progbits
	.align	128
        .global         _Z23kernel_calling_functionPj
        .type           _Z23kernel_calling_functionPj,@function
        .size           _Z23kernel_calling_functionPj,(.L_x_32 - _Z23kernel_calling_functionPj)
        .other          _Z23kernel_calling_functionPj,@"STO_CUDA_ENTRY STV_DEFAULT"
_Z23kernel_calling_functionPj:
.text._Z23kernel_calling_functionPj:
[----:B------:R-:W0:Y:S01]  /*0000*/  LDC R1, c[0x0][0x37c] ;  /* 0x0000df00ff017b82 */ /* 0x000e220000000800 */
[----:B------:R-:W1:Y:S07]  /*0010*/  LDCU UR4, c[0x0][0x2f8] ;  /* 0x00005f00ff0477ac */ /* 0x000e6e0008000800 */
[----:B------:R-:W2:Y:S01]  /*0020*/  LDC.64 R34, c[0x0][0x358] ;  /* 0x0000d600ff227b82 */ /* 0x000ea20000000a00 */
[----:B0-----:R-:W-:Y:S01]  /*0030*/  VIADD R1, R1, 0xffffc150 ;  /* 0xffffc15001017836 */ /* 0x001fe20000000000 */
[----:B------:R-:W-:Y:S01]  /*0040*/  BSSY B7, `(.L_x_0) ;  /* 0x0000006000077945 */ /* 0x000fe20003800000 */
[----:B------:R-:W0:Y:S01]  /*0050*/  LDCU UR5, c[0x0][0x2fc] ;  /* 0x00005f80ff0577ac */ /* 0x000e220008000800 */
[----:B------:R-:W-:-:S02]  /*0060*/  MOV R32, 0xa0 ;  /* 0x000000a000207802 */ /* 0x000fc40000000f00 */
[----:B-1----:R-:W-:-:S05]  /*0070*/  IADD3 R23, P0, PT, R1, UR4, RZ ;  /* 0x0000000401177c10 */ /* 0x002fca000ff1e0ff */
[----:B0-2---:R-:W-:-:S08]  /*0080*/  IMAD.X R22, RZ, RZ, UR5, P0 ;  /* 0x00000005ff167e24 */ /* 0x005fd000080e06ff */
[----:B------:R-:W-:Y:S05]  /*0090*/  CALL.REL.NOINC `($_Z23kernel_calling_functionPj$_Z16calling_functionPj) ;  /* 0x0000000000bc7944 */ /* 0x000fea0003c00000 */
[----:B------:R-:W-:Y:S05]  /*00a0*/  BSYNC B7 ;  /* 0x0000000000077941 */ /* 0x000fea0003800000 */
.L_x_0:
[----:B------:R-:W0:Y:S01]  /*00b0*/  LDC.64 R2, c[0x0][0x380] ;  /* 0x0000e000ff027b82 */ /* 0x000e220000000a00 */
[----:B------:R-:W-:Y:S01]  /*00c0*/  R2UR UR6, R34 ;  /* 0x00000000220672ca */ /* 0x000fe200000e0000 */
[----:B------:R-:W-:Y:S01]  /*00d0*/  IMAD.MOV.U32 R9, RZ, RZ, RZ ;  /* 0x000000ffff097224 */ /* 0x000fe200078e00ff */
[----:B------:R-:W-:Y:S01]  /*00e0*/  R2UR UR7, R35 ;  /* 0x00000000230772ca */ /* 0x000fe200000e0000 */
[----:B------:R1:W-:Y:S01]  /*00f0*/  STL [R1+0x8], R8 ;  /* 0x0000080801007387 */ /* 0x0003e20000100800 */
[----:B------:R-:W-:Y:S01]  /*0100*/  MOV R0, 0x0 ;  /* 0x0000000000007802 */ /* 0x000fe20000000f00 */
[----:B------:R-:W2:Y:S01]  /*0110*/  LDCU.64 UR4, c[0x4][0x48] ;  /* 0x01000900ff0477ac */ /* 0x000ea20008000a00 */
[----:B------:R-:W-:Y:S01]  /*0120*/  IMAD.MOV.U32 R6, RZ, RZ, R23 ;  /* 0x000000ffff067224 */ /* 0x000fe200078e0017 */
[----:B------:R-:W3:Y:S01]  /*0130*/  LDC.64 R12, c[0x0][0x380] ;  /* 0x0000e000ff0c7b82 */ /* 0x000ee20000000a00 */
[----:B------:R1:W-:Y:S01]  /*0140*/  STL.64 [R1], R8 ;  /* 0x0000000801007387 */ /* 0x0003e20000100a00 */
[----:B------:R-:W-:-:S06]  /*0150*/  IMAD.MOV.U32 R7, RZ, RZ, R22 ;  /* 0x000000ffff077224 */ /* 0x000fcc00078e0016 */
[----:B------:R-:W3:Y:S01]  /*0160*/  LDC.64 R14, c[0x4][0x8] ;  /* 0x01000200ff0e7b82 */ /* 0x000ee20000000a00 */
[----:B0-----:R1:W-:Y:S07]  /*0170*/  STG.E desc[UR6][R2.64], R8 ;  /* 0x0000000802007986 */ /* 0x0013ee000c101906 */
[----:B------:R1:W0:Y:S01]  /*0180*/  LDC.64 R10, c[0x4][R0] ;  /* 0x01000000000a7b82 */ /* 0x0002220000000a00 */
[----:B--2---:R-:W-:Y:S01]  /*0190*/  MOV R4, UR4 ;  /* 0x0000000400047c02 */ /* 0x004fe20008000f00 */
[----:B------:R-:W-:Y:S01]  /*01a0*/  IMAD.U32 R5, RZ, RZ, UR5 ;  /* 0x00000005ff057e24 */ /* 0x000fe2000f8e00ff */
[----:B---3--:R1:W-:Y:S06]  /*01b0*/  STL.128 [R1+0x10], R12 ;  /* 0x0000100c01007387 */ /* 0x0083ec0000100c00 */
[----:B------:R-:W-:-:S07]  /*01c0*/  LEPC R20, `(.L_x_1) ;  /* 0x000000001014794e */ /* 0x000fce0000000000 */
[----:B01----:R-:W-:Y:S05]  /*01d0*/  CALL.ABS.NOINC R10 ;  /* 0x000000000a007343 */ /* 0x003fea0003c00000 */
.L_x_1:
[----:B------:R-:W-:Y:S05]  /*01e0*/  EXIT ;  /* 0x000000000000794d */ /* 0x000fea0003800000 */
        .type           $_Z23kernel_calling_functionPj$_Z15target_functionPjj,@function
        .size           $_Z23kernel_calling_functionPj$_Z15target_functionPjj,($_Z23kernel_calling_functionPj$_Z16calling_functionPj - $_Z23kernel_calling_functionPj$_Z15target_functionPjj)
$_Z23kernel_calling_functionPj$_Z15target_functionPjj:
[----:B------:R-:W-:-:S05]  /*01f0*/  IADD3 R1, PT, PT, R1, -0x10, RZ ;  /* 0xfffffff001017810 */ /* 0x000fca0007ffe0ff */
[----:B------:R-:W-:Y:S04]  /*0200*/  STL [R1+0xc], R16 ;  /* 0x00000c1001007387 */ /* 0x000fe80000100800 */
[----:B------:R0:W-:Y:S01]  /*0210*/  STL [R1+0x8], R2 ;  /* 0x0000080201007387 */ /* 0x0001e20000100800 */
[----:B------:R-:W-:Y:S01]  /*0220*/  UMOV UR5, 0x1f0 ;  /* 0x000001f000057882 */ /* 0x000fe20000000000 */
[----:B------:R-:W-:Y:S01]  /*0230*/  IMAD.MOV.U32 R3, RZ, RZ, RZ ;  /* 0x000000ffff037224 */ /* 0x000fe200078e00ff */
[----:B------:R-:W-:Y:S01]  /*0240*/  MOV R0, 0x0 ;  /* 0x0000000000007802 */ /* 0x000fe20000000f00 */
[----:B0-----:R-:W-:Y:S01]  /*0250*/  IMAD.U32 R2, RZ, RZ, UR5 ;  /* 0x00000005ff027e24 */ /* 0x001fe2000f8e00ff */
[----:B------:R-:W0:Y:S02]  /*0260*/  LDCU UR4, c[0x0][0x2f8] ;  /* 0x00005f00ff0477ac */ /* 0x000e240008000800 */
[----:B------:R1:W2:Y:S02]  /*0270*/  LDC.64 R8, c[0x4][R0] ;  /* 0x0100000000087b82 */ /* 0x0002a40000000a00 */
[----:B------:R3:W-:Y:S01]  /*0280*/  STL.64 [R1], R2 ;  /* 0x0000000201007387 */ /* 0x0007e20000100a00 */
[----:B------:R-:W4:Y:S01]  /*0290*/  LDCU.64 UR6, c[0x4][0x10] ;  /* 0x01000200ff0677ac */ /* 0x000f220008000a00 */
[----:B------:R-:W5:Y:S01]  /*02a0*/  LDCU UR5, c[0x0][0x2fc] ;  /* 0x00005f80ff0577ac */ /* 0x000f620008000800 */
[----:B0-----:R-:W-:Y:S01]  /*02b0*/  IADD3 R6, P0, PT, R1, UR4, RZ ;  /* 0x0000000401067c10 */ /* 0x001fe2000ff1e0ff */
[----:B----4-:R-:W-:Y:S01]  /*02c0*/  IMAD.U32 R4, RZ, RZ, UR6 ;  /* 0x00000006ff047e24 */ /* 0x010fe2000f8e00ff */
[----:B------:R-:W-:-:S03]  /*02d0*/  MOV R5, UR7 ;  /* 0x0000000700057c02 */ /* 0x000fc60008000f00 */
[----:B-----5:R-:W-:Y:S02]  /*02e0*/  IMAD.X R7, RZ, RZ, UR5, P0 ;  /* 0x00000005ff077e24 */ /* 0x020fe400080e06ff */
[----:B---3--:R-:W-:Y:S02]  /*02f0*/  IMAD.MOV.U32 R2, RZ, RZ, R20 ;  /* 0x000000ffff027224 */ /* 0x008fe400078e0014 */
[----:B-1----:R-:W-:-:S07]  /*0300*/  IMAD.MOV.U32 R16, RZ, RZ, R21 ;  /* 0x000000ffff107224 */ /* 0x002fce00078e0015 */
[----:B------:R-:W-:-:S07]  /*0310*/  LEPC R20, `(.L_x_2) ;  /* 0x000000001014794e */ /* 0x000fce0000000000 */
[----:B--2---:R-:W-:Y:S05]  /*0320*/  CALL.ABS.NOINC R8 ;  /* 0x0000000008007343 */ /* 0x004fea0003c00000 */
.L_x_2:
[----:B------:R-:W-:Y:S01]  /*0330*/  MOV R20, R2 ;  /* 0x0000000200147202 */ /* 0x000fe20000000f00 */
[----:B------:R-:W-:Y:S01]  /*0340*/  IMAD.MOV.U32 R21, RZ, RZ, R16 ;  /* 0x000000ffff157224 */ /* 0x000fe200078e0010 */
[----:B------:R-:W2:Y:S04]  /*0350*/  LDL R2, [R1+0x8] ;  /* 0x0000080001027983 */ /* 0x000ea80000100800 */
[----:B------:R0:W2:Y:S02]  /*0360*/  LDL R16, [R1+0xc] ;  /* 0x00000c0001107983 */ /* 0x0000a40000100800 */
[----:B0-----:R-:W-:Y:S01]  /*0370*/  VIADD R1, R1, 0x10 ;  /* 0x0000001001017836 */ /* 0x001fe20000000000 */
[----:B--2---:R-:W-:Y:S06]  /*0380*/  RET.REL.NODEC R20 `(_Z23kernel_calling_functionPj) ;  /* 0xfffffffc141c7950 */ /* 0x004fec0003c3ffff */
        .type           $_Z23kernel_calling_functionPj$_Z16calling_functionPj,@function
        .size           $_Z23kernel_calling_functionPj$_Z16calling_functionPj,(.L_x_32 - $_Z23kernel_calling_functionPj$_Z16calling_functionPj)
$_Z23kernel_calling_functionPj$_Z16calling_functionPj:
[----:B------:R-:W0:Y:S01]  /*0390*/  LDC.64 R24, c[0x0][0x358] ;  /* 0x0000d600ff187b82 */ /* 0x000e220000000a00 */
[----:B------:R-:W1:Y:S07]  /*03a0*/  LDCU.64 UR6, c[0x0][0x380] ;  /* 0x00007000ff0677ac */ /* 0x000e6e0008000a00 */
[----:B------:R-:W2:Y:S01]  /*03b0*/  LDC.64 R2, c[0x0][0x380] ;  /* 0x0000e000ff027b82 */ /* 0x000ea20000000a00 */
[----:B0-----:R-:W-:Y:S02]  /*03c0*/  R2UR UR4, R24 ;  /* 0x00000000180472ca */ /* 0x001fe400000e0000 */
[----:B------:R-:W-:-:S13]  /*03d0*/  R2UR UR5, R25 ;  /* 0x00000000190572ca */ /* 0x000fda00000e0000 */
[----:B--2---:R-:W2:Y:S01]  /*03e0*/  LDG.E R2, desc[UR4][R2.64] ;  /* 0x0000000402027981 */ /* 0x004ea2000c1e1900 */
[----:B------:R-:W0:Y:S01]  /*03f0*/  LDC R19, c[0x0][0x2f8] ;  /* 0x0000be00ff137b82 */ /* 0x000e220000000800 */
[----:B------:R-:W3:Y:S01]  /*0400*/  LDCU UR4, c[0x0][0x2fc] ;  /* 0x00005f80ff0477ac */ /* 0x000ee20008000800 */
[----:B------:R-:W-:Y:S01]  /*0410*/  VIADD R28, R1, 0x20 ;  /* 0x00000020011c7836 */ /* 0x000fe20000000000 */
[----:B-1----:R-:W-:Y:S01]  /*0420*/  MOV R30, UR6 ;  /* 0x00000006001e7c02 */ /* 0x002fe20008000f00 */
[----:B------:R-:W-:-:S03]  /*0430*/  IMAD.U32 R31, RZ, RZ, UR7 ;  /* 0x00000007ff1f7e24 */ /* 0x000fc6000f8e00ff */
[----:B0-----:R-:W-:-:S04]  /*0440*/  IADD3 R19, P1, P2, R28, 0x3e80, R19 ;  /* 0x00003e801c137810 */ /* 0x001fc80007a3e013 */
[----:B---3--:R-:W-:Y:S02]  /*0450*/  IADD3.X R18, PT, PT, RZ, UR4, RZ, P1, P2 ;  /* 0x00000004ff127c10 */ /* 0x008fe40008fe44ff */
[----:B--2---:R-:W-:-:S13]  /*0460*/  ISETP.NE.AND P0, PT, R2, -0x25124111, PT ;  /* 0xdaedbeef0200780c */ /* 0x004fda0003f05270 */
[----:B------:R-:W-:Y:S05]  /*0470*/  @P0 BRA `(.L_x_3) ;  /* 0x00000000004c0947 */ /* 0x000fea0003800000 */
[----:B------:R-:W-:Y:S01]  /*0480*/  BSSY B6, `(.L_x_3) ;  /* 0x0000012000067945 */ /* 0x000fe20003800000 */
.L_x_5:
[----:B------:R-:W-:Y:S01]  /*0490*/  MOV R0, 0x0 ;  /* 0x0000000000007802 */ /* 0x000fe20000000f00 */
[----:B------:R-:W0:Y:S01]  /*04a0*/  LDCU.64 UR4, c[0x4][0x18] ;  /* 0x01000300ff0477ac */ /* 0x000e220008000a00 */
[----:B------:R-:W-:Y:S02]  /*04b0*/  CS2R R6, SRZ ;  /* 0x0000000000067805 */ /* 0x000fe4000001ff00 */
[----:B------:R1:W2:Y:S01]  /*04c0*/  LDC.64 R2, c[0x4][R0] ;  /* 0x0100000000027b82 */ /* 0x0002a20000000a00 */
[----:B0-----:R-:W-:Y:S02]  /*04d0*/  IMAD.U32 R4, RZ, RZ, UR4 ;  /* 0x00000004ff047e24 */ /* 0x001fe4000f8e00ff */
[----:B-1----:R-:W-:-:S07]  /*04e0*/  IMAD.U32 R5, RZ, RZ, UR5 ;  /* 0x00000005ff057e24 */ /* 0x002fce000f8e00ff */
[----:B------:R-:W-:-:S07]  /*04f0*/  LEPC R20, `(.L_x_4) ;  /* 0x000000001014794e */ /* 0x000fce0000000000 */
[----:B--2---:R-:W-:Y:S05]  /*0500*/  CALL.ABS.NOINC R2 ;  /* 0x0000000002007343 */ /* 0x004fea0003c00000 */
.L_x_4:
[----:B------:R-:W-:Y:S01]  /*0510*/  R2UR UR4, R24 ;  /* 0x00000000180472ca */ /* 0x000fe200000e0000 */
[----:B------:R-:W-:Y:S01]  /*0520*/  IMAD.MOV.U32 R3, RZ, RZ, R31 ;  /* 0x000000ffff037224 */ /* 0x000fe200078e001f */
[----:B------:R-:W-:Y:S02]  /*0530*/  R2UR UR5, R25 ;  /* 0x00000000190572ca */ /* 0x000fe400000e0000 */
[----:B------:R-:W-:-:S11]  /*0540*/  MOV R2, R30 ;  /* 0x0000001e00027202 */ /* 0x000fd60000000f00 */
[----:B------:R-:W2:Y:S01]  /*0550*/  LDG.E R0, desc[UR4][R2.64+0x4] ;  /* 0x0000040402007981 */ /* 0x000ea2000c1e1900 */
[----:B------:R-:W-:-:S05]  /*0560*/  IADD3 R30, P1, PT, R30, 0x4, RZ ;  /* 0x000000041e1e7810 */ /* 0x000fca0007f3e0ff */
[----:B------:R-:W-:Y:S01]  /*0570*/  IMAD.X R31, RZ, RZ, R31, P1 ;  /* 0x000000ffff1f7224 */ /* 0x000fe200008e061f */
[----:B--2---:R-:W-:-:S13]  /*0580*/  ISETP.NE.AND P0, PT, R0, -0x25124111, PT ;  /* 0xdaedbeef0000780c */ /* 0x004fda0003f05270 */
[----:B------:R-:W-:Y:S05]  /*0590*/  @!P0 BRA `(.L_x_5) ;  /* 0xfffffffc00bc8947 */ /* 0x000fea000383ffff */
[----:B------:R-:W-:Y:S05]  /*05a0*/  BSYNC B6 ;  /* 0x0000000000067941 */ /* 0x000fea0003800000 */
.L_x_3:
[----:B------:R-:W-:Y:S01]  /*05b0*/  UMOV UR4, 0x1f0 ;  /* 0x000001f000047882 */ /* 0x000fe20000000000 */
[----:B------:R-:W-:Y:S01]  /*05c0*/  HFMA2 R9, -RZ, RZ, 0, 0 ;  /* 0x00000000ff097431 */ /* 0x000fe200000001ff */
[----:B------:R-:W-:Y:S01]  /*05d0*/  MOV R2, 0x0 ;  /* 0x0000000000027802 */ /* 0x000fe20000000f00 */
[----:B------:R-:W-:Y:S01]  /*05e0*/  IMAD.U32 R8, RZ, RZ, UR4 ;  /* 0x00000004ff087e24 */ /* 0x000fe2000f8e00ff */
[----:B------:R-:W0:Y:S01]  /*05f0*/  LDCU.64 UR4, c[0x4][0x20] ;  /* 0x01000400ff0477ac */ /* 0x000e220008000a00 */
[----:B------:R-:W-:Y:S01]  /*0600*/  IMAD.MOV.U32 R6, RZ, RZ, R19 ;  /* 0x000000ffff067224 */ /* 0x000fe200078e0013 */
[----:B------:R-:W-:Y:S02]  /*0610*/  MOV R7, R18 ;  /* 0x0000001200077202 */ /* 0x000fe40000000f00 */
[----:B------:R-:W1:Y:S01]  /*0620*/  LDC.64 R2, c[0x4][R2] ;  /* 0x0100000002027b82 */ /* 0x000e620000000a00 */
[----:B------:R2:W-:Y:S01]  /*0630*/  STL.64 [R1+0x3ea0], R8 ;  /* 0x003ea00801007387 */ /* 0x0005e20000100a00 */
[----:B0-----:R-:W-:-:S02]  /*0640*/  IMAD.U32 R4, RZ, RZ, UR4 ;  /* 0x00000004ff047e24 */ /* 0x001fc4000f8e00ff */
[----:B--2---:R-:W-:-:S07]  /*0650*/  IMAD.U32 R5, RZ, RZ, UR5 ;  /* 0x00000005ff057e24 */ /* 0x004fce000f8e00ff */
[----:B------:R-:W-:-:S07]  /*0660*/  LEPC R20, `(.L_x_6) ;  /* 0x000000001014794e */ /* 0x000fce0000000000 */
[----:B-1----:R-:W-:Y:S05]  /*0670*/  CALL.ABS.NOINC R2 ;  /* 0x0000000002007343 */ /* 0x002fea0003c00000 */
.L_x_6:
[----:B------:R-:W-:Y:S02]  /*0680*/  R2UR UR4, R24 ;  /* 0x00000000180472ca */ /* 0x000fe400000e0000 */
[----:B------:R-:W-:-:S13]  /*0690*/  R2UR UR5, R25 ;  /* 0x00000000190572ca */ /* 0x000fda00000e0000 */
[----:B------:R-:W2:Y:S01]  /*06a0*/  LDG.E R0, desc[UR4][R30.64] ;  /* 0x000000041e007981 */ /* 0x000ea2000c1e1900 */
[----:B------:R-:W-:Y:S01]  /*06b0*/  BSSY B6, `(.L_x_7) ;  /* 0x0000029000067945 */ /* 0x000fe20003800000 */
[----:B--2---:R-:W-:-:S13]  /*06c0*/  ISETP.NE.AND P0, PT, R0, 0xa0d0a0d, PT ;  /* 0x0a0d0a0d0000780c */ /* 0x004fda0003f05270 */
[----:B------:R-:W-:Y:S05]  /*06d0*/  @!P0 BRA `(.L_x_8) ;  /* 0x0000000000988947 */ /* 0x000fea0003800000 */
[----:B------:R-:W-:Y:S02]  /*06e0*/  IMAD.MOV.U32 R29, RZ, RZ, RZ ;  /* 0x000000ffff1d7224 */ /* 0x000fe400078e00ff */
[----:B------:R-:W-:-:S07]  /*06f0*/  IMAD.MOV.U32 R2, RZ, RZ, RZ ;  /* 0x000000ffff027224 */ /* 0x000fce00078e00ff */
.L_x_11:
[----:B------:R-:W-:Y:S01]  /*0700*/  MOV R26, 0x0 ;  /* 0x00000000001a7802 */ /* 0x000fe20000000f00 */
[----:B------:R0:W-:Y:S01]  /*0710*/  STL [R1+0x3ea0], R2 ;  /* 0x003ea00201007387 */ /* 0x0001e20000100800 */
[----:B------:R-:W1:Y:S01]  /*0720*/  LDCU.64 UR4, c[0x4][0x28] ;  /* 0x01000500ff0477ac */ /* 0x000e620008000a00 */
[C---:B------:R-:W-:Y:S01]  /*0730*/  IMAD.SHL.U32 R27, R2.reuse, 0x4, RZ ;  /* 0x00000004021b7824 */ /* 0x040fe200078e00ff */
[----:B------:R0:W2:Y:S01]  /*0740*/  LDC.64 R8, c[0x4][R26] ;  /* 0x010000001a087b82 */ /* 0x0000a20000000a00 */
[----:B------:R-:W-:Y:S01]  /*0750*/  SHF.L.U64.HI R0, R2, 0x2, R29 ;  /* 0x0000000202007819 */ /* 0x000fe2000001021d */
[----:B------:R-:W-:Y:S02]  /*0760*/  IMAD.MOV.U32 R6, RZ, RZ, R19 ;  /* 0x000000ffff067224 */ /* 0x000fe400078e0013 */
[----:B------:R-:W-:Y:S01]  /*0770*/  IADD3 R16, P0, PT, R30, R27, RZ ;  /* 0x0000001b1e107210 */ /* 0x000fe20007f1e0ff */
[----:B------:R-:W-:-:S03]  /*0780*/  IMAD.MOV.U32 R7, RZ, RZ, R18 ;  /* 0x000000ffff077224 */ /* 0x000fc600078e0012 */
[----:B------:R-:W-:Y:S02]  /*0790*/  IADD3.X R17, PT, PT, R31, R0, RZ, P0, !PT ;  /* 0x000000001f117210 */ /* 0x000fe400007fe4ff */
[----:B-1----:R-:W-:Y:S01]  /*07a0*/  MOV R4, UR4 ;  /* 0x0000000400047c02 */ /* 0x002fe20008000f00 */
[----:B0-----:R-:W-:-:S07]  /*07b0*/  IMAD.U32 R5, RZ, RZ, UR5 ;  /* 0x00000005ff057e24 */ /* 0x001fce000f8e00ff */
[----:B------:R-:W-:-:S07]  /*07c0*/  LEPC R20, `(.L_x_9) ;  /* 0x000000001014794e */ /* 0x000fce0000000000 */
[----:B--2---:R-:W-:Y:S05]  /*07d0*/  CALL.ABS.NOINC R8 ;  /* 0x0000000008007343 */ /* 0x004fea0003c00000 */
.L_x_9:
[----:B------:R-:W-:Y:S01]  /*07e0*/  R2UR UR4, R24 ;  /* 0x00000000180472ca */ /* 0x000fe200000e0000 */
[----:B------:R-:W-:Y:S01]  /*07f0*/  IMAD.IADD R3, R28, 0x1, R27 ;  /* 0x000000011c037824 */ /* 0x000fe200078e021b */
[----:B------:R-:W-:-:S05]  /*0800*/  R2UR UR5, R25 ;  /* 0x00000000190572ca */ /* 0x000fca00000e0000 */
[----:B------:R-:W2:Y:S08]  /*0810*/  LDL R3, [R3] ;  /* 0x0000000003037983 */ /* 0x000eb00000100800 */
[----:B------:R-:W3:Y:S01]  /*0820*/  LDG.E R0, desc[UR4][R16.64] ;  /* 0x0000000410007981 */ /* 0x000ee2000c1e1900 */
[----:B------:R-:W0:Y:S01]  /*0830*/  LDC.64 R26, c[0x4][R26] ;  /* 0x010000001a1a7b82 */ /* 0x000e220000000a00 */
[----:B------:R-:W1:Y:S01]  /*0840*/  LDCU.64 UR4, c[0x4][0x30] ;  /* 0x01000600ff0477ac */ /* 0x000e620008000a00 */
[----:B------:R-:W-:Y:S01]  /*0850*/  MOV R6, R19 ;  /* 0x0000001300067202 */ /* 0x000fe20000000f00 */
[----:B------:R-:W-:-:S02]  /*0860*/  IMAD.MOV.U32 R7, RZ, RZ, R18 ;  /* 0x000000ffff077224 */ /* 0x000fc400078e0012 */
[----:B-1----:R-:W-:Y:S02]  /*0870*/  IMAD.U32 R4, RZ, RZ, UR4 ;  /* 0x00000004ff047e24 */ /* 0x002fe4000f8e00ff */
[----:B------:R-:W-:Y:S01]  /*0880*/  IMAD.U32 R5, RZ, RZ, UR5 ;  /* 0x00000005ff057e24 */ /* 0x000fe2000f8e00ff */
[----:B--2---:R1:W-:Y:S04]  /*0890*/  STL.64 [R1+0x3ea0], R2 ;  /* 0x003ea00201007387 */ /* 0x0043e80000100a00 */
[----:B0--3--:R1:W-:Y:S02]  /*08a0*/  STL [R1+0x3ea8], R0 ;  /* 0x003ea80001007387 */ /* 0x0093e40000100800 */
[----:B------:R-:W-:-:S07]  /*08b0*/  LEPC R20, `(.L_x_10) ;  /* 0x000000001014794e */ /* 0x000fce0000000000 */
[----:B-1----:R-:W-:Y:S05]  /*08c0*/  CALL.ABS.NOINC R26 ;  /* 0x000000001a007343 */ /* 0x002fea0003c00000 */
.L_x_10:
[----:B------:R-:W-:Y:S02]  /*08d0*/  R2UR UR4, R24 ;  /* 0x00000000180472ca */ /* 0x000fe400000e0000 */
[----:B------:R-:W-:-:S13]  /*08e0*/  R2UR UR5, R25 ;  /* 0x00000000190572ca */ /* 0x000fda00000e0000 */
[----:B------:R-:W2:Y:S01]  /*08f0*/  LDG.E R16, desc[UR4][R16.64+0x4] ;  /* 0x0000040410107981 */ /* 0x000ea2000c1e1900 */
[----:B------:R-:W-:-:S05]  /*0900*/  IADD3 R2, P1, PT, R2, 0x1, RZ ;  /* 0x0000000102027810 */ /* 0x000fca0007f3e0ff */
[----:B------:R-:W-:Y:S01]  /*0910*/  IMAD.X R29, RZ, RZ, R29, P1 ;  /* 0x000000ffff1d7224 */ /* 0x000fe200008e061d */
[----:B--2---:R-:W-:-:S13]  /*0920*/  ISETP.NE.AND P0, PT, R16, 0xa0d0a0d, PT ;  /* 0x0a0d0a0d1000780c */ /* 0x004fda0003f05270 */
[----:B------:R-:W-:Y:S05]  /*0930*/  @P0 BRA `(.L_x_11) ;  /* 0xfffffffc00700947 */ /* 0x000fea000383ffff */
.L_x_8:
[----:B------:R-:W-:Y:S05]  /*0940*/  BSYNC B6 ;  /* 0x0000000000067941 */ /* 0x000fea0003800000 */
.L_x_7:
[----:B------:R-:W-:Y:S01]  /*0950*/  MOV R0, 0x0 ;  /* 0x0000000000007802 */ /* 0x000fe20000000f00 */
[----:B------:R-:W0:Y:S01]  /*0960*/  LDCU.64 UR4, c[0x4][0x38] ;  /* 0x01000700ff0477ac */ /* 0x000e220008000a00 */
[----:B------:R-:W-:Y:S02]  /*0970*/  CS2R R6, SRZ ;  /* 0x0000000000067805 */ /* 0x000fe4000001ff00 */
[----:B------:R1:W2:Y:S01]  /*0980*/  LDC.64 R2, c[0x4][R0] ;  /* 0x0100000000027b82 */ /* 0x0002a20000000a00 */
[----:B0-----:R-:W-:Y:S01]  /*0990*/  IMAD.U32 R4, RZ, RZ, UR4 ;  /* 0x00000004ff047e24 */ /* 0x001fe2000f8e00ff */
[----:B-1----:R-:W-:-:S07]  /*09a0*/  MOV R5, UR5 ;  /* 0x0000000500057c02 */ /* 0x002fce0008000f00 */
[----:B------:R-:W-:-:S07]  /*09b0*/  LEPC R20, `(.L_x_12) ;  /* 0x000000001014794e */ /* 0x000fce0000000000 */
[----:B--2---:R-:W-:Y:S05]  /*09c0*/  CALL.ABS.NOINC R2 ;  /* 0x0000000002007343 */ /* 0x004fea0003c00000 */
.L_x_12:
[----:B------:R-:W-:Y:S02]  /*09d0*/  VIADD R30, R28, 0x20 ;  /* 0x000000201c1e7836 */ /* 0x000fe40000000000 */
[----:B------:R-:W-:Y:S02]  /*09e0*/  IMAD.MOV.U32 R36, RZ, RZ, RZ ;  /* 0x000000ffff247224 */ /* 0x000fe400078e00ff */
[----:B------:R-:W-:-:S07]  /*09f0*/  IMAD.MOV.U32 R16, RZ, RZ, RZ ;  /* 0x000000ffff107224 */ /* 0x000fce00078e00ff */
.L_x_29:
[----:B------:R-:W2:Y:S01]  /*0a00*/  LDL R17, [R30+-0x20] ;  /* 0xffffe0001e117983 */ /* 0x000ea20000100800 */
[----:B------:R-:W-:Y:S01]  /*0a10*/  MOV R2, 0x0 ;  /* 0x0000000000027802 */ /* 0x000fe20000000f00 */
[----:B------:R-:W0:Y:S01]  /*0a20*/  LDCU.64 UR4, c[0x4][0x40] ;  /* 0x01000800ff0477ac */ /* 0x000e220008000a00 */
[----:B------:R-:W-:Y:S02]  /*0a30*/  IMAD.MOV.U32 R6, RZ, RZ, R19 ;  /* 0x000000ffff067224 */ /* 0x000fe400078e0013 */
[----:B------:R1:W3:Y:S01]  /*0a40*/  LDC.64 R8, c[0x4][R2] ;  /* 0x0100000002087b82 */ /* 0x0002e20000000a00 */
[----:B------:R-:W-:Y:S01]  /*0a50*/  IMAD.MOV.U32 R7, RZ, RZ, R18 ;  /* 0x000000ffff077224 */ /* 0x000fe200078e0012 */
[----:B0-----:R-:W-:Y:S01]  /*0a60*/  MOV R4, UR4 ;  /* 0x0000000400047c02 */ /* 0x001fe20008000f00 */
[----:B------:R-:W-:Y:S01]  /*0a70*/  IMAD.U32 R5, RZ, RZ, UR5 ;  /* 0x00000005ff057e24 */ /* 0x000fe2000f8e00ff */
[----:B--23--:R1:W-:Y:S06]  /*0a80*/  STL.64 [R1+0x3ea0], R16 ;  /* 0x003ea01001007387 */ /* 0x00c3ec0000100a00 */
[----:B------:R-:W-:-:S07]  /*0a90*/  LEPC R20, `(.L_x_13) ;  /* 0x000000001014794e */ /* 0x000fce0000000000 */
[----:B-1----:R-:W-:Y:S05]  /*0aa0*/  CALL.ABS.NOINC R8 ;  /* 0x0000000008007343 */ /* 0x002fea0003c00000 */
.L_x_13:
[----:B------:R-:W2:Y:S01]  /*0ab0*/  LDL R25, [R30+-0x1c] ;  /* 0xffffe4001e197983 */ /* 0x000ea20000100800 */
[----:B------:R-:W-:Y:S01]  /*0ac0*/  IADD3 R24, PT, PT, R16, 0x1, RZ ;  /* 0x0000000110187810 */ /* 0x000fe20007ffe0ff */
[----:B------:R0:W1:Y:S01]  /*0ad0*/  LDC.64 R8, c[0x4][R2] ;  /* 0x0100000002087b82 */ /* 0x0000620000000a00 */
[----:B------:R-:W3:Y:S01]  /*0ae0*/  LDCU.64 UR4, c[0x4][0x40] ;  /* 0x01000800ff0477ac */ /* 0x000ee20008000a00 */
[----:B------:R-:W-:Y:S01]  /*0af0*/  IMAD.MOV.U32 R6, RZ, RZ, R19 ;  /* 0x000000ffff067224 */ /* 0x000fe200078e0013 */
[----:B------:R-:W-:Y:S01]  /*0b00*/  MOV R7, R18 ;  /* 0x0000001200077202 */ /* 0x000fe20000000f00 */
[----:B---3--:R-:W-:Y:S02]  /*0b10*/  IMAD.U32 R4, RZ, RZ, UR4 ;  /* 0x00000004ff047e24 */ /* 0x008fe4000f8e00ff */
[----:B------:R-:W-:Y:S01]  /*0b20*/  IMAD.U32 R5, RZ, RZ, UR5 ;  /* 0x00000005ff057e24 */ /* 0x000fe2000f8e00ff */
[----:B-12---:R0:W-:Y:S06]  /*0b30*/  STL.64 [R1+0x3ea0], R24 ;  /* 0x003ea01801007387 */ /* 0x0061ec0000100a00 */
[----:B------:R-:W-:-:S07]  /*0b40*/  LEPC R20, `(.L_x_14) ;  /* 0x000000001014794e */ /* 0x000fce0000000000 */
[----:B0-----:R-:W-:Y:S05]  /*0b50*/  CALL.ABS.NOINC R8 ;  /* 0x0000000008007343 */ /* 0x001fea0003c00000 */
.L_x_14:
[----:B------:R-:W2:Y:S01]  /*0b60*/  LDL R27, [R30+-0x18] ;  /* 0xffffe8001e1b7983 */ /* 0x000ea20000100800 */
[----:B------:R-:W-:Y:S01]  /*0b70*/  VIADD R26, R16, 0x2 ;  /* 0x00000002101a7836 */ /* 0x000fe20000000000 */
[----:B------:R0:W1:Y:S01]  /*0b80*/  LDC.64 R8, c[0x4][R2] ;  /* 0x0100000002087b82 */ /* 0x0000620000000a00 */
[----:B------:R-:W3:Y:S01]  /*0b90*/  LDCU.64 UR4, c[0x4][0x40] ;  /* 0x01000800ff0477ac */ /* 0x000ee20008000a00 */
[----:B------:R-:W-:Y:S01]  /*0ba0*/  IADD3 R36, PT, PT, R25, R17, R36 ;  /* 0x0000001119247210 */ /* 0x000fe20007ffe024 */
[----:B------:R-:W-:Y:S01]  /*0bb0*/  IMAD.MOV.U32 R7, RZ, RZ, R18 ;  /* 0x000000ffff077224 */ /* 0x000fe200078e0012 */
[----:B------:R-:W-:Y:S01]  /*0bc0*/  MOV R6, R19 ;  /* 0x0000001300067202 */ /* 0x000fe20000000f00 */
[----:B---3--:R-:W-:Y:S02]  /*0bd0*/  IMAD.U32 R4, RZ, RZ, UR4 ;  /* 0x00000004ff047e24 */ /* 0x008fe4000f8e00ff */
[----:B------:R-:W-:Y:S01]  /*0be0*/  IMAD.U32 R5, RZ, RZ, UR5 ;  /* 0x00000005ff057e24 */ /* 0x000fe2000f8e00ff */
[----:B-12---:R0:W-:Y:S06]  /*0bf0*/  STL.64 [R1+0x3ea0], R26 ;  /* 0x003ea01a01007387 */ /* 0x0061ec0000100a00 */
[----:B------:R-:W-:-:S07]  /*0c00*/  LEPC R20, `(.L_x_15) ;  /* 0x000000001014794e */ /* 0x000fce0000000000 */
[----:B0-----:R-:W-:Y:S05]  /*0c10*/  CALL.ABS.NOINC R8 ;  /* 0x0000000008007343 */ /* 0x001fea0003c00000 */
.L_x_15:
[----:B------:R-:W2:Y:S01]  /*0c20*/  LDL R29, [R30+-0x14] ;  /* 0xffffec001e1d7983 */ /* 0x000ea20000100800 */
[----:B------:R-:W-:Y:S01]  /*0c30*/  VIADD R28, R16, 0x3 ;  /* 0x00000003101c7836 */ /* 0x000fe20000000000 */
[----:B------:R0:W1:Y:S01]  /*0c40*/  LDC.64 R8, c[0x4][R2] ;  /* 0x0100000002087b82 */ /* 0x0000620000000a00 */
[----:B------:R-:W3:Y:S01]  /*0c50*/  LDCU.64 UR4, c[0x4][0x40] ;  /* 0x01000800ff0477ac */ /* 0x000ee20008000a00 */
[----:B------:R-:W-:Y:S02]  /*0c60*/  IMAD.MOV.U32 R6, RZ, RZ, R19 ;  /* 0x000000ffff067224 */ /* 0x000fe400078e0013 */
[----:B------:R-:W-:Y:S02]  /*0c70*/  IMAD.MOV.U32 R7, RZ, RZ, R18 ;  /* 0x000000ffff077224 */ /* 0x000fe400078e0012 */
[----:B---3--:R-:W-:Y:S01]  /*0c80*/  IMAD.U32 R4, RZ, RZ, UR4 ;  /* 0x00000004ff047e24 */ /* 0x008fe2000f8e00ff */
[----:B------:R-:W-:Y:S01]  /*0c90*/  MOV R5, UR5 ;  /* 0x0000000500057c02 */ /* 0x000fe20008000f00 */
[----:B-12---:R0:W-:Y:S06]  /*0ca0*/  STL.64 [R1+0x3ea0], R28 ;  /* 0x003ea01c01007387 */ /* 0x0061ec0000100a00 */
[----:B------:R-:W-:-:S07]  /*0cb0*/  LEPC R20, `(.L_x_16) ;  /* 0x000000001014794e */ /* 0x000fce0000000000 */
[----:B0-----:R-:W-:Y:S05]  /*0cc0*/  CALL.ABS.NOINC R8 ;  /* 0x0000000008007343 */ /* 0x001fea0003c00000 */
.L_x_16:
[----:B------:R-:W2:Y:S01]  /*0cd0*/  LDL R25, [R30+-0x10] ;  /* 0xfffff0001e197983 */ /* 0x000ea20000100800 */
[----:B------:R-:W-:Y:S01]  /*0ce0*/  VIADD R24, R16, 0x4 ;  /* 0x0000000410187836 */ /* 0x000fe20000000000 */
[----:B------:R0:W1:Y:S01]  /*0cf0*/  LDC.64 R8, c[0x4][R2] ;  /* 0x0100000002087b82 */ /* 0x0000620000000a00 */
[----:B------:R-:W3:Y:S01]  /*0d00*/  LDCU.64 UR4, c[0x4][0x40] ;  /* 0x01000800ff0477ac */ /* 0x000ee20008000a00 */
[----:B------:R-:W-:Y:S01]  /*0d10*/  IADD3 R36, PT, PT, R29, R27, R36 ;  /* 0x0000001b1d247210 */ /* 0x000fe20007ffe024 */
[----:B------:R-:W-:Y:S02]  /*0d20*/  IMAD.MOV.U32 R6, RZ, RZ, R19 ;  /* 0x000000ffff067224 */ /* 0x000fe400078e0013 */
[----:B------:R-:W-:Y:S01]  /*0d30*/  IMAD.MOV.U32 R7, RZ, RZ, R18 ;  /* 0x000000ffff077224 */ /* 0x000fe200078e0012 */
[----:B---3--:R-:W-:Y:S01]  /*0d40*/  MOV R4, UR4 ;  /* 0x0000000400047c02 */ /* 0x008fe20008000f00 */
[----:B------:R-:W-:Y:S01]  /*0d50*/  IMAD.U32 R5, RZ, RZ, UR5 ;  /* 0x00000005ff057e24 */ /* 0x000fe2000f8e00ff */
[----:B-12---:R0:W-:Y:S06]  /*0d60*/  STL.64 [R1+0x3ea0], R24 ;  /* 0x003ea01801007387 */ /* 0x0061ec0000100a00 */
[----:B------:R-:W-:-:S07]  /*0d70*/  LEPC R20, `(.L_x_17) ;  /* 0x000000001014794e */ /* 0x000fce0000000000 */
[----:B0-----:R-:W-:Y:S05]  /*0d80*/  CALL.ABS.NOINC R8 ;  /* 0x0000000008007343 */ /* 0x001fea0003c00000 */
.L_x_17:
        /* <DEDUP_REMOVED lines=11> */
.L_x_18:
        /* <DEDUP_REMOVED lines=12> */
.L_x_19:
        /* <DEDUP_REMOVED lines=11> */
.L_x_20:
[----:B------:R-:W2:Y:S01]  /*0fb0*/  LDL R25, [R30] ;  /* 0x000000001e197983 */ /* 0x000ea20000100800 */
        /* <DEDUP_REMOVED lines=11> */
.L_x_21:
[----:B------:R-:W2:Y:S01]  /*1070*/  LDL R29, [R30+0x4] ;  /* 0x000004001e1d7983 */ /* 0x000ea20000100800 */
        /* <DEDUP_REMOVED lines=10> */
.L_x_22:
[----:B------:R-:W2:Y:S01]  /*1120*/  LDL R27, [R30+0x8] ;  /* 0x000008001e1b7983 */ /* 0x000ea20000100800 */
        /* <DEDUP_REMOVED lines=11> */
.L_x_23:
[----:B------:R-:W2:Y:S01]  /*11e0*/  LDL R29, [R30+0xc] ;  /* 0x00000c001e1d7983 */ /* 0x000ea20000100800 */
        /* <DEDUP_REMOVED lines=10> */
.L_x_24:
[----:B------:R-:W2:Y:S01]  /*1290*/  LDL R25, [R30+0x10] ;  /* 0x000010001e197983 */ /* 0x000ea20000100800 */
[----:B------:R-:W-:Y:S01]  /*12a0*/  VIADD R24, R16, 0xc ;  /* 0x0000000c10187836 */ /* 0x000fe20000000000 */
[----:B------:R0:W1:Y:S01]  /*12b0*/  LDC.64 R8, c[0x4][R2] ;  /* 0x0100000002087b82 */ /* 0x0000620000000a00 */
[----:B------:R-:W3:Y:S01]  /*12c0*/  LDCU.64 UR4, c[0x4][0x40] ;  /* 0x01000800ff0477ac */ /* 0x000ee20008000a00 */
[----:B------:R-:W-:Y:S01]  /*12d0*/  IADD3 R36, PT, PT, R29, R27, R36 ;  /* 0x0000001b1d247210 */ /* 0x000fe20007ffe024 */
[----:B------:R-:W-:Y:S01]  /*12e0*/  IMAD.MOV.U32 R6, RZ, RZ, R19 ;  /* 0x000000ffff067224 */ /* 0x000fe200078e0013 */
[----:B------:R-:W-:Y:S02]  /*12f0*/  MOV R7, R18 ;  /* 0x0000001200077202 */ /* 0x000fe40000000f00 */
[----:B---3--:R-:W-:Y:S01]  /*1300*/  MOV R4, UR4 ;  /* 0x0000000400047c02 */ /* 0x008fe20008000f00 */
[----:B------:R-:W-:Y:S01]  /*1310*/  IMAD.U32 R5, RZ, RZ, UR5 ;  /* 0x00000005ff057e24 */ /* 0x000fe2000f8e00ff */
[----:B-12---:R0:W-:Y:S06]  /*1320*/  STL.64 [R1+0x3ea0], R24 ;  /* 0x003ea01801007387 */ /* 0x0061ec0000100a00 */
[----:B------:R-:W-:-:S07]  /*1330*/  LEPC R20, `(.L_x_25) ;  /* 0x000000001014794e */ /* 0x000fce0000000000 */
[----:B0-----:R-:W-:Y:S05]  /*1340*/  CALL.ABS.NOINC R8 ;  /* 0x0000000008007343 */ /* 0x001fea0003c00000 */
.L_x_25:
        /* <DEDUP_REMOVED lines=11> */
.L_x_26:
[----:B------:R-:W2:Y:S01]  /*1400*/  LDL R29, [R30+0x18] ;  /* 0x000018001e1d7983 */ /* 0x000ea20000100800 */
[----:B------:R-:W-:Y:S01]  /*1410*/  IADD3 R28, PT, PT, R16, 0xe, RZ ;  /* 0x0000000e101c7810 */ /* 0x000fe20007ffe0ff */
        /* <DEDUP_REMOVED lines=10> */
.L_x_27:
[----:B------:R-:W2:Y:S01]  /*14c0*/  LDL R25, [R30+0x1c] ;  /* 0x00001c001e197983 */ /* 0x000ea20000100800 */
[----:B------:R-:W-:Y:S01]  /*14d0*/  VIADD R24, R16, 0xf ;  /* 0x0000000f10187836 */ /* 0x000fe20000000000 */
[----:B------:R-:W0:Y:S01]  /*14e0*/  LDC.64 R2, c[0x4][R2] ;  /* 0x0100000002027b82 */ /* 0x000e220000000a00 */
[----:B------:R-:W1:Y:S01]  /*14f0*/  LDCU.64 UR4, c[0x4][0x40] ;  /* 0x01000800ff0477ac */ /* 0x000e620008000a00 */
[----:B------:R-:W-:Y:S01]  /*1500*/  IMAD.MOV.U32 R6, RZ, RZ, R19 ;  /* 0x000000ffff067224 */ /* 0x000fe200078e0013 */
[----:B------:R-:W-:Y:S02]  /*1510*/  MOV R7, R18 ;  /* 0x0000001200077202 */ /* 0x000fe40000000f00 */
[----:B-1----:R-:W-:Y:S01]  /*1520*/  MOV R4, UR4 ;  /* 0x0000000400047c02 */ /* 0x002fe20008000f00 */
[----:B------:R-:W-:Y:S01]  /*1530*/  IMAD.U32 R5, RZ, RZ, UR5 ;  /* 0x00000005ff057e24 */ /* 0x000fe2000f8e00ff */
[----:B0-2---:R1:W-:Y:S06]  /*1540*/  STL.64 [R1+0x3ea0], R24 ;  /* 0x003ea01801007387 */ /* 0x0053ec0000100a00 */
[----:B------:R-:W-:-:S07]  /*1550*/  LEPC R20, `(.L_x_28) ;  /* 0x000000001014794e */ /* 0x000fce0000000000 */
[----:B-1----:R-:W-:Y:S05]  /*1560*/  CALL.ABS.NOINC R2 ;  /* 0x0000000002007343 */ /* 0x002fea0003c00000 */
.L_x_28:
[----:B------:R-:W-:Y:S01]  /*1570*/  VIADD R16, R16, 0x10 ;  /* 0x0000001010107836 */ /* 0x000fe20000000000 */
[----:B------:R-:W-:Y:S01]  /*1580*/  IADD3 R36, PT, PT, R25, R29, R36 ;  /* 0x0000001d19247210 */ /* 0x000fe20007ffe024 */
[----:B------:R-:W-:-:S03]  /*1590*/  VIADD R30, R30, 0x40 ;  /* 0x000000401e1e7836 */ /* 0x000fc60000000000 */
[----:B------:R-:W-:-:S13]  /*15a0*/  ISETP.NE.AND P0, PT, R16, 0x190, PT ;  /* 0x000001901000780c */ /* 0x000fda0003f05270 */
[----:B------:R-:W-:Y:S05]  /*15b0*/  @P0 BRA `(.L_x_29) ;  /* 0xfffffff400100947 */ /* 0x000fea000383ffff */
[----:B------:R-:W-:Y:S01]  /*15c0*/  IMAD.MOV.U32 R33, RZ, RZ, 0x0 ;  /* 0x00000000ff217424 */ /* 0x000fe200078e00ff */
[----:B------:R-:W-:-:S03]  /*15d0*/  IADD3 R8, PT, PT, R36, 0x45, RZ ;  /* 0x0000004524087810 */ /* 0x000fc60007ffe0ff */
[----:B------:R-:W-:Y:S05]  /*15e0*/  RET.REL.NODEC R32 `(_Z23kernel_calling_functionPj) ;  /* 0xffffffe820847950 */ /* 0x000fea0003c3ffff */
.L_x_30:
[----:B------:R-:W-:-:S00]  /*15f0*/  BRA `(.L_x_30) ;  /* 0xfffffffc00fc7947 */ /* 0x000fc0000383ffff */
[----:B------:R-:W-:-:S00]  /*1600*/  NOP ;  /* 0x0000000000007918 */ /* 0x000fc00000000000 */
[----:B------:R-:W-:-:S00]  /*1610*/  NOP ;  /* 0x0000000000007918 */ /* 0x000fc00000000000 */
[----:B------:R-:W-:-:S00]  /*1620*/  NOP ;  /* 0x0000000000007918 */ /* 0x000fc00000000000 */
[----:B------:R-:W-:-:S00]  /*1630*/  NOP ;  /* 0x0000000000007918 */ /* 0x000fc00000000000 */
[----:B------:R-:W-:-:S00]  /*1640*/  NOP ;  /* 0x0000000000007918 */ /* 0x000fc00000000000 */
[----:B------:R-:W-:-:S00]  /*1650*/  NOP ;  /* 0x0000000000007918 */ /* 0x000fc00000000000 */
[----:B------:R-:W-:-:S00]  /*1660*/  NOP ;  /* 0x0000000000007918 */ /* 0x000fc00000000000 */
[----:B------:R-:W-:-:S00]  /*1670*/  NOP ;  /* 0x0000000000007918 */ /* 0x000fc00000000000 */
.L_x_32:


//--------------------- .nv.global.init           --------------------------
	.section	.nv.global.init,"aw",@progbits
.nv.global.init:
	.type		$str$1,@object
	.size		$str$1,($str$3 - $str$1)
$str$1:
        /*0000*/ 	.byte	0x52, 0x65, 0x63, 0x75, 0x72, 0x73, 0x69, 0x6f, 0x6e, 0x0a, 0x00
	.type		$str$3,@object
	.size		$str$3,($str$5 - $str$3)
$str$3:
        /*000b*/ 	.byte	0x49, 0x6e, 0x20, 0x6c, 0x6f, 0x6f, 0x70, 0x3a, 0x20, 0x25, 0x64, 0x0a, 0x00
	.type		$str$5,@object
	.size		$str$5,($str$6 - $str$5)
$str$5:
        /*0018*/ 	.byte	0x4f, 0x75, 0x74, 0x20, 0x6f, 0x66, 0x20, 0x6c, 0x6f, 0x6f, 0x70, 0x0a, 0x00
	.type		$str$6,@object
	.size		$str$6,($str$4 - $str$6)
$str$6:
        /*0025*/ 	.byte	0x62, 0x75, 0x66, 0x5b, 0x25, 0x64, 0x5d, 0x3a, 0x20, 0x25, 0x23, 0x30, 0x38, 0x78, 0x0a, 0x00
	.type		$str$4,@object
	.size		$str$4,($str$2 - $str$4)
$str$4:
        /*0035*/ 	.byte	0x25, 0x64, 0x3a, 0x20, 0x25, 0x23, 0x30, 0x38, 0x78, 0x20, 0x3d, 0x3e, 0x20, 0x25, 0x23, 0x30
        /*0045*/ 	.byte	0x38, 0x78, 0x0a, 0x00
	.type		$str$2,@object
	.size		$str$2,($str - $str$2)
$str$2:
        /*0049*/ 	.byte	0x74, 0x61, 0x72, 0x67, 0x65, 0x74, 0x20, 0x66, 0x75, 0x6e, 0x63, 0x74, 0x69, 0x6f, 0x6e, 0x20
        /*0059*/ 	.byte	0x61, 0x74, 0x20, 0x25, 0x70, 0x0a, 0x00
	.type		$str,@object
	.size		$str,($str$7 - $str)
$str:
        /*0060*/ 	.byte	0x54, 0x61, 0x72, 0x67, 0x65, 0x74, 0x20, 0x61, 0x74, 0x20, 0x25, 0x70, 0x20, 0x72, 0x65, 0x61
        /*0070*/ 	.byte	0x63, 0x68, 0x65, 0x64, 0x21, 0x0a, 0x00
	.type		$str$7,@object
	.size		$str$7,(.L_7 - $str$7)
$str$7:
        /*0077*/ 	.byte	0x72, 0x65, 0x73, 0x3a, 0x20, 0x25, 0x6c, 0x75, 0x20, 0x28, 0x25, 0x23, 0x30, 0x38, 0x78, 0x29
        /*0087*/ 	.byte	0x2c, 0x20, 0x25, 0x70, 0x2c, 0x20, 0x25, 0x70, 0x0a, 0x00
.L_7:


//--------------------- .nv.shared.reserved.0     --------------------------
	.section	.nv.shared.reserved.0,"aw",@nobits
	.weak		__nv_reservedSMEM_offset_0_alias
	.size		__nv_reservedSMEM_offset_0_alias, 0, 64
	.other		__nv_reservedSMEM_offset_0_alias,@"STO_CUDA_RESERVED_SHARED STV_DEFAULT"
__nv_reservedSMEM_offset_0_alias:
	.zero		0
	.zero		64


//--------------------- .nv.constant0._Z23kernel_calling_functionPj --------------------------
	.section	.nv.constant0._Z23kernel_calling_functionPj,"a",@progbits
	.sectionflags	@""
	.align	4
.nv.constant0._Z23kernel_calling_functionPj:
	.zero		904


//--------------------- SYMBOLS --------------------------

	.type		.nv.reservedSmem.offset0,@object
	.size		.nv.reservedSmem.offset0,0x4
	.type		vprintf,@function
